//
// Generated by NVIDIA NVVM Compiler
//
// Compiler Build ID: CL-36424714
// Cuda compilation tools, release 13.0, V13.0.88
// Based on NVVM 20.0.0
//

.version 9.0
.target sm_100
.address_size 64

	// .globl	_Z17cooperativeKernelPii

.visible .entry _Z17cooperativeKernelPii(
	.param .u64 .ptr .align 1 _Z17cooperativeKernelPii_param_0,
	.param .u32 _Z17cooperativeKernelPii_param_1
)
{
	.reg .pred 	%p<7>;
	.reg .b32 	%r<31>;
	.reg .b64 	%rd<13>;

	ld.param.u64 	%rd5, [_Z17cooperativeKernelPii_param_0];
	ld.param.u32 	%r5, [_Z17cooperativeKernelPii_param_1];
	cvta.to.global.u64 	%rd6, %rd5;
	// begin inline asm
	mov.u32 %r6, %envreg2;
	// end inline asm
	cvt.u64.u32 	%rd7, %r6;
	// begin inline asm
	mov.u32 %r7, %envreg1;
	// end inline asm
	cvt.u64.u32 	%rd8, %r7;
	shl.b64 	%rd9, %rd8, 32;
	or.b64  	%rd1, %rd9, %rd7;
	mov.u32 	%r1, %ctaid.x;
	mov.u32 	%r8, %ntid.x;
	mov.u32 	%r2, %tid.x;
	mad.lo.s32 	%r3, %r1, %r8, %r2;
	setp.ge.s32 	%p1, %r3, %r5;
	mul.wide.s32 	%rd10, %r3, 4;
	add.s64 	%rd2, %rd6, %rd10;
	@%p1 bra 	$L__BB0_2;
	ld.global.u32 	%r9, [%rd2];
	shl.b32 	%r10, %r9, 1;
	st.global.u32 	[%rd2], %r10;
$L__BB0_2:
	setp.ne.s64 	%p2, %rd1, 0;
	@%p2 bra 	$L__BB0_4;
	// begin inline asm
	trap;
	// end inline asm
$L__BB0_4:
	barrier.sync 	0;
	mov.u32 	%r11, %tid.y;
	add.s32 	%r12, %r2, %r11;
	mov.u32 	%r13, %tid.z;
	or.b32  	%r14, %r12, %r13;
	setp.ne.s32 	%p3, %r14, 0;
	@%p3 bra 	$L__BB0_7;
	add.s64 	%rd11, %rd1, 4;
	mov.u32 	%r17, %nctaid.x;
	mov.u32 	%r18, %nctaid.y;
	mul.lo.s32 	%r19, %r17, %r18;
	mov.u32 	%r20, %nctaid.z;
	mul.lo.s32 	%r21, %r19, %r20;
	mov.u32 	%r22, %ctaid.y;
	add.s32 	%r23, %r1, %r22;
	mov.u32 	%r24, %ctaid.z;
	neg.s32 	%r25, %r24;
	setp.eq.s32 	%p4, %r23, %r25;
	sub.s32 	%r26, -2147483647, %r21;
	selp.b32 	%r16, %r26, 1, %p4;
	// begin inline asm
	atom.add.release.gpu.u32 %r15,[%rd11],%r16;
	// end inline asm
$L__BB0_6:
	// begin inline asm
	ld.acquire.gpu.u32 %r27,[%rd11];
	// end inline asm
	xor.b32  	%r28, %r27, %r15;
	setp.gt.s32 	%p5, %r28, -1;
	@%p5 bra 	$L__BB0_6;
$L__BB0_7:
	setp.ge.s32 	%p6, %r3, %r5;
	barrier.sync 	0;
	@%p6 bra 	$L__BB0_9;
	ld.global.u32 	%r29, [%rd2];
	add.s32 	%r30, %r29, 1;
	st.global.u32 	[%rd2], %r30;
$L__BB0_9:
	ret;

}


// ===== COMPILED SASS (sm_100) =====

	.target	sm_100

	.elftype	@"ET_EXEC"


//--------------------- .note.nv.tkinfo           --------------------------
	.section	.note.nv.tkinfo,"",@"SHT_NOTE"
	.sectionflags	@"SHF_NOTE_NV_TKINFO"
	.tkinfo
        /*0018*/ 	.word	0x00000002
        /*0030*/ 	.string	""
        /*0030*/ 	.string	"ptxas"
        /*0030*/ 	.string	"Cuda compilation tools, release 13.0, V13.0.88"
        /*0030*/ 	.string	"Build cuda_13.0.r13.0/compiler.36424714_0"
        /*0030*/ 	.string	"-arch sm_100 -m 64 "



//--------------------- .note.nv.cuinfo           --------------------------
	.section	.note.nv.cuinfo,"",@"SHT_NOTE"
	.sectionflags	@"SHF_NOTE_NV_CUINFO"
        /*0018*/ 	.short	0x0002
        /*001a*/ 	.short	0x0064
        /*001c*/ 	.short	0x0082
	.zero		2


//--------------------- .nv.info                  --------------------------
	.section	.nv.info,"",@"SHT_CUDA_INFO"
	.align	4


	//----- nvinfo : EIATTR_REGCOUNT
	.align		4
        /*0000*/ 	.byte	0x04, 0x2f
        /*0002*/ 	.short	(.L_1 - .L_0)
	.align		4
.L_0:
        /*0004*/ 	.word	index@(_Z17cooperativeKernelPii)
        /*0008*/ 	.word	0x0000000c


	//----- nvinfo : EIATTR_FRAME_SIZE
	.align		4
.L_1:
        /*000c*/ 	.byte	0x04, 0x11
        /*000e*/ 	.short	(.L_3 - .L_2)
	.align		4
.L_2:
        /*0010*/ 	.word	index@(_Z17cooperativeKernelPii)
        /*0014*/ 	.word	0x00000000


	//----- nvinfo : EIATTR_MIN_STACK_SIZE
	.align		4
.L_3:
        /*0018*/ 	.byte	0x04, 0x12
        /*001a*/ 	.short	(.L_5 - .L_4)
	.align		4
.L_4:
        /*001c*/ 	.word	index@(_Z17cooperativeKernelPii)
        /*0020*/ 	.word	0x00000000
.L_5:


//--------------------- .nv.compat                --------------------------
	.section	.nv.compat,"",@"SHT_CUDA_COMPAT_INFO"
	.align	4
        /*0000*/ 	.byte	0x02, 0x09, 0x00, 0x00, 0x02, 0x02, 0x01, 0x00, 0x02, 0x05, 0x05, 0x00, 0x03, 0x07, 0x01, 0x01
        /*0010*/ 	.byte	0x02, 0x03, 0x00, 0x00, 0x02, 0x06, 0x01, 0x00, 0x04, 0x0b, 0x08, 0x00, 0x09, 0x00, 0x00, 0x00
        /*0020*/ 	.byte	0x00, 0x00, 0x00, 0x00


//--------------------- .nv.info._Z17cooperativeKernelPii --------------------------
	.section	.nv.info._Z17cooperativeKernelPii,"",@"SHT_CUDA_INFO"
	.sectionflags	@""
	.align	4


	//----- nvinfo : EIATTR_CUDA_API_VERSION
	.align		4
        /*0000*/ 	.byte	0x04, 0x37
        /*0002*/ 	.short	(.L_7 - .L_6)
.L_6:
        /*0004*/ 	.word	0x00000082


	//----- nvinfo : EIATTR_KPARAM_INFO
	.align		4
.L_7:
        /*0008*/ 	.byte	0x04, 0x17
        /*000a*/ 	.short	(.L_9 - .L_8)
.L_8:
        /*000c*/ 	.word	0x00000000
        /*0010*/ 	.short	0x0001
        /*0012*/ 	.short	0x0008
        /*0014*/ 	.byte	0x00, 0xf0, 0x11, 0x00


	//----- nvinfo : EIATTR_KPARAM_INFO
	.align		4
.L_9:
        /*0018*/ 	.byte	0x04, 0x17
        /*001a*/ 	.short	(.L_11 - .L_10)
.L_10:
        /*001c*/ 	.word	0x00000000
        /*0020*/ 	.short	0x0000
        /*0022*/ 	.short	0x0000
        /*0024*/ 	.byte	0x00, 0xf5, 0x21, 0x00


	//----- nvinfo : EIATTR_SPARSE_MMA_MASK
	.align		4
.L_11:
        /*0028*/ 	.byte	0x03, 0x50
        /*002a*/ 	.short	0x0000


	//----- nvinfo : EIATTR_MAXREG_COUNT
	.align		4
        /*002c*/ 	.byte	0x03, 0x1b
        /*002e*/ 	.short	0x00ff


	//----- nvinfo : EIATTR_NUM_BARRIERS
	.align		4
        /*0030*/ 	.byte	0x02, 0x4c
        /*0032*/ 	.byte	0x01
	.zero		1


	//----- nvinfo : EIATTR_MERCURY_ISA_VERSION
	.align		4
        /*0034*/ 	.byte	0x03, 0x5f
        /*0036*/ 	.short	0x0101


	//----- nvinfo : EIATTR_INT_WARP_WIDE_INSTR_OFFSETS
	.align		4
        /*0038*/ 	.byte	0x04, 0x31
        /*003a*/ 	.short	(.L_13 - .L_12)


	//   ....[0]....
.L_12:
        /*003c*/ 	.word	0x000002a0


	//   ....[1]....
        /*0040*/ 	.word	0x000003f0


	//----- nvinfo : EIATTR_COOP_GROUP_MASK_REGIDS
	.align		4
.L_13:
        /*0044*/ 	.byte	0x04, 0x29
        /*0046*/ 	.short	(.L_15 - .L_14)


	//   ....[0]....
.L_14:
        /*0048*/ 	.word	0xffffffff


	//   ....[1]....
        /*004c*/ 	.word	0xffffffff


	//----- nvinfo : EIATTR_COOP_GROUP_INSTR_OFFSETS
	.align		4
.L_15:
        /*0050*/ 	.byte	0x04, 0x28
        /*0052*/ 	.short	(.L_17 - .L_16)


	//   ....[0]....
.L_16:
        /*0054*/ 	.word	0x000001f0


	//   ....[1]....
        /*0058*/ 	.word	0x00000480


	//----- nvinfo : EIATTR_VRC_CTA_INIT_COUNT
	.align		4
.L_17:
        /*005c*/ 	.byte	0x02, 0x4a
	.zero		1
	.zero		1


	//----- nvinfo : EIATTR_EXIT_INSTR_OFFSETS
	.align		4
        /*0060*/ 	.byte	0x04, 0x1c
        /*0062*/ 	.short	(.L_19 - .L_18)


	//   ....[0]....
.L_18:
        /*0064*/ 	.word	0x00000490


	//   ....[1]....
        /*0068*/ 	.word	0x000004d0


	//----- nvinfo : EIATTR_CRS_STACK_SIZE
	.align		4
.L_19:
        /*006c*/ 	.byte	0x04, 0x1e
        /*006e*/ 	.short	(.L_21 - .L_20)
.L_20:
        /*0070*/ 	.word	0x00000000


	//----- nvinfo : EIATTR_CBANK_PARAM_SIZE
	.align		4
.L_21:
        /*0074*/ 	.byte	0x03, 0x19
        /*0076*/ 	.short	0x000c


	//----- nvinfo : EIATTR_PARAM_CBANK
	.align		4
        /*0078*/ 	.byte	0x04, 0x0a
        /*007a*/ 	.short	(.L_23 - .L_22)
	.align		4
.L_22:
        /*007c*/ 	.word	index@(.nv.constant0._Z17cooperativeKernelPii)
        /*0080*/ 	.short	0x0380
        /*0082*/ 	.short	0x000c


	//----- nvinfo : EIATTR_SW_WAR
	.align		4
.L_23:
        /*0084*/ 	.byte	0x04, 0x36
        /*0086*/ 	.short	(.L_25 - .L_24)
.L_24:
        /*0088*/ 	.word	0x00000008
.L_25:


//--------------------- .nv.callgraph             --------------------------
	.section	.nv.callgraph,"",@"SHT_CUDA_CALLGRAPH"
	.align	4
	.sectionentsize	8
	.align		4
        /*0000*/ 	.word	0x00000000
	.align		4
        /*0004*/ 	.word	0xffffffff
	.align		4
        /*0008*/ 	.word	0x00000000
	.align		4
        /*000c*/ 	.word	0xfffffffe
	.align		4
        /*0010*/ 	.word	0x00000000
	.align		4
        /*0014*/ 	.word	0xfffffffd
	.align		4
        /*0018*/ 	.word	0x00000000
	.align		4
        /*001c*/ 	.word	0xfffffffc


//--------------------- .text._Z17cooperativeKernelPii --------------------------
	.section	.text._Z17cooperativeKernelPii,"ax",@progbits
	.align	128
        .global         _Z17cooperativeKernelPii
        .type           _Z17cooperativeKernelPii,@function
        .size           _Z17cooperativeKernelPii,(.L_x_4 - _Z17cooperativeKernelPii)
        .other          _Z17cooperativeKernelPii,@"STO_CUDA_ENTRY STV_DEFAULT"
_Z17cooperativeKernelPii:
.text._Z17cooperativeKernelPii:
[----:B------:R-:W-:Y:S01]  /*0000*/  LDC R1, c[0x0][0x37c] ;  /* 0x0000df00ff017b82 */ /* 0x000fe20000000800 */
[----:B------:R-:W0:Y:S07]  /*0010*/  S2R R4, SR_TID.X ;  /* 0x0000000000047919 */ /* 0x000e2e0000002100 */
[----:B------:R-:W0:Y:S01]  /*0020*/  S2UR UR14, SR_CTAID.X ;  /* 0x00000000000e79c3 */ /* 0x000e220000002500 */
[----:B------:R-:W1:Y:S01]  /*0030*/  LDCU UR4, c[0x0][0x388] ;  /* 0x00007100ff0477ac */ /* 0x000e620008000800 */
[----:B------:R-:W2:Y:S06]  /*0040*/  LDCU.64 UR10, c[0x0][0x358] ;  /* 0x00006b00ff0a77ac */ /* 0x000eac0008000a00 */
[----:B------:R-:W0:Y:S08]  /*0050*/  LDC R5, c[0x0][0x360] ;  /* 0x0000d800ff057b82 */ /* 0x000e300000000800 */
[----:B------:R-:W3:Y:S01]  /*0060*/  LDC.64 R2, c[0x0][0x380] ;  /* 0x0000e000ff027b82 */ /* 0x000ee20000000a00 */
[----:B0-----:R-:W-:-:S05]  /*0070*/  IMAD R5, R5, UR14, R4 ;  /* 0x0000000e05057c24 */ /* 0x001fca000f8e0204 */
[C---:B-1----:R-:W-:Y:S01]  /*0080*/  ISETP.GE.AND P0, PT, R5.reuse, UR4, PT ;  /* 0x0000000405007c0c */ /* 0x042fe2000bf06270 */
[----:B---3--:R-:W-:-:S12]  /*0090*/  IMAD.WIDE R2, R5, 0x4, R2 ;  /* 0x0000000405027825 */ /* 0x008fd800078e0202 */
[----:B--2---:R0:W2:Y:S01]  /*00a0*/  @!P0 LDG.E R0, desc[UR10][R2.64] ;  /* 0x0000000a02008981 */ /* 0x0040a2000c1e1900 */
[----:B------:R-:W-:-:S06]  /*00b0*/  RPCMOV.32 Rpc.LO, R2 ;  /* 0x0000000200007352 */ /* 0x000fcc0000000000 */
[----:B0-----:R-:W-:-:S05]  /*00c0*/  CS2R.32 R2, SR_CgaSize ;  /* 0x0000000000027805 */ /* 0x001fca0000008a00 */
[----:B------:R-:W-:-:S05]  /*00d0*/  IMAD R2, R2, -0xa0, RZ ;  /* 0xffffff6002027824 */ /* 0x000fca00078e02ff */
[----:B------:R-:W-:Y:S02]  /*00e0*/  R2UR UR12, R2 ;  /* 0x00000000020c72ca */ /* 0x000fe400000e0000 */
[----:B------:R-:W-:-:S12]  /*00f0*/  RPCMOV.32 R2, Rpc.LO ;  /* 0x0000000000027353 */ /* 0x000fd80000000000 */
[----:B------:R-:W0:Y:S01]  /*0100*/  LDCU UR12, c[0x0][UR12+0x258] ;  /* 0x00004b000c0c77ac */ /* 0x000e220008000800 */
[----:B------:R-:W-:-:S06]  /*0110*/  RPCMOV.32 Rpc.LO, R3 ;  /* 0x0000000300007352 */ /* 0x000fcc0000000000 */
[----:B------:R-:W-:-:S05]  /*0120*/  CS2R.32 R3, SR_CgaSize ;  /* 0x0000000000037805 */ /* 0x000fca0000008a00 */
[----:B------:R-:W-:-:S05]  /*0130*/  IMAD R3, R3, -0xa0, RZ ;  /* 0xffffff6003037824 */ /* 0x000fca00078e02ff */
[----:B------:R-:W-:Y:S02]  /*0140*/  R2UR UR13, R3 ;  /* 0x00000000030d72ca */ /* 0x000fe400000e0000 */
[----:B------:R-:W-:-:S12]  /*0150*/  RPCMOV.32 R3, Rpc.LO ;  /* 0x0000000000037353 */ /* 0x000fd80000000000 */
[----:B------:R-:W1:Y:S01]  /*0160*/  LDCU UR13, c[0x0][UR13+0x254] ;  /* 0x00004a800d0d77ac */ /* 0x000e620008000800 */
[----:B0-----:R-:W-:-:S04]  /*0170*/  UISETP.NE.U32.AND UP0, UPT, UR12, URZ, UPT ;  /* 0x000000ff0c00728c */ /* 0x001fc8000bf05070 */
[----:B-1----:R-:W-:Y:S01]  /*0180*/  UISETP.NE.AND.EX UP0, UPT, UR13, URZ, UPT, UP0 ;  /* 0x000000ff0d00728c */ /* 0x002fe2000bf05300 */
[----:B--2---:R-:W-:-:S05]  /*0190*/  @!P0 IMAD.SHL.U32 R5, R0, 0x2, RZ ;  /* 0x0000000200058824 */ /* 0x004fca00078e00ff */
[----:B------:R0:W-:Y:S03]  /*01a0*/  @!P0 STG.E desc[UR10][R2.64], R5 ;  /* 0x0000000502008986 */ /* 0x0001e6000c10190a */
[----:B------:R-:W-:Y:S05]  /*01b0*/  BRA.U UP0, `(.L_x_0) ;  /* 0x0000000100047547 */ /* 0x000fea000b800000 */
[----:B------:R-:W-:Y:S05]  /*01c0*/  BPT.TRAP 0x1 ;  /* 0x000000040000795c */ /* 0x000fea0000300000 */
.L_x_0:
[----:B0-----:R-:W0:Y:S01]  /*01d0*/  S2R R5, SR_TID.Y ;  /* 0x0000000000057919 */ /* 0x001e220000002200 */
[----:B------:R-:W1:Y:S01]  /*01e0*/  S2R R7, SR_TID.Z ;  /* 0x0000000000077919 */ /* 0x000e620000002300 */
[----:B------:R-:W-:Y:S01]  /*01f0*/  BAR.SYNC.DEFER_BLOCKING 0x0 ;  /* 0x0000000000007b1d */ /* 0x000fe20000010000 */
[----:B0-----:R-:W-:-:S04]  /*0200*/  IADD3 R0, PT, PT, R4, R5, RZ ;  /* 0x0000000504007210 */ /* 0x001fc80007ffe0ff */
[----:B-1----:R-:W-:-:S13]  /*0210*/  LOP3.LUT P1, RZ, R0, R7, RZ, 0xfc, !PT ;  /* 0x0000000700ff7212 */ /* 0x002fda000782fcff */
[----:B------:R-:W-:Y:S05]  /*0220*/  @P1 BRA `(.L_x_1) ;  /* 0x0000000000901947 */ /* 0x000fea0003800000 */
[----:B------:R-:W0:Y:S01]  /*0230*/  LDCU UR4, c[0x0][0x370] ;  /* 0x00006e00ff0477ac */ /* 0x000e220008000800 */
[----:B------:R-:W1:Y:S01]  /*0240*/  S2UR UR7, SR_CTAID.Y ;  /* 0x00000000000779c3 */ /* 0x000e620000002600 */
[----:B------:R-:W2:Y:S01]  /*0250*/  S2R R5, SR_LANEID ;  /* 0x0000000000057919 */ /* 0x000ea20000000000 */
[----:B------:R-:W-:Y:S01]  /*0260*/  IMAD.U32 R4, RZ, RZ, UR12 ;  /* 0x0000000cff047e24 */ /* 0x000fe2000f8e00ff */
[----:B------:R-:W3:Y:S01]  /*0270*/  LDCU UR5, c[0x0][0x374] ;  /* 0x00006e80ff0577ac */ /* 0x000ee20008000800 */
[----:B------:R-:W4:Y:S04]  /*0280*/  LDCU UR6, c[0x0][0x378] ;  /* 0x00006f00ff0677ac */ /* 0x000f280008000800 */
[----:B------:R-:W5:Y:S01]  /*0290*/  S2UR UR8, SR_CTAID.Z ;  /* 0x00000000000879c3 */ /* 0x000f620000002700 */
[----:B------:R-:W-:-:S02]  /*02a0*/  VOTEU.ANY UR15, UPT, PT ;  /* 0x00000000000f7886 */ /* 0x000fc400038e0100 */
[----:B------:R-:W2:Y:S01]  /*02b0*/  FLO.U32 R6, UR15 ;  /* 0x0000000f00067d00 */ /* 0x000ea200080e0000 */
[----:B0-----:R-:W-:-:S07]  /*02c0*/  UIADD3 UR9, UPT, UPT, URZ, -UR4, URZ ;  /* 0x80000004ff097290 */ /* 0x001fce000fffe0ff */
[----:B------:R-:W0:Y:S01]  /*02d0*/  POPC R0, UR15 ;  /* 0x0000000f00007d09 */ /* 0x000e220008000000 */
[----:B-1----:R-:W-:-:S03]  /*02e0*/  UIADD3 UR4, UPT, UPT, UR14, UR7, URZ ;  /* 0x000000070e047290 */ /* 0x002fc6000fffe0ff */
[----:B------:R-:W-:Y:S02]  /*02f0*/  UMOV UR7, UR9 ;  /* 0x0000000900077c82 */ /* 0x000fe40008000000 */
[----:B---3--:R-:W-:Y:S02]  /*0300*/  UIMAD UR5, UR7, UR5, URZ ;  /* 0x00000005070572a4 */ /* 0x008fe4000f8e02ff */
[----:B-----5:R-:W-:Y:S01]  /*0310*/  UIADD3 UR8, UPT, UPT, -UR8, URZ, URZ ;  /* 0x000000ff08087290 */ /* 0x020fe2000fffe1ff */
[----:B--2---:R-:W-:Y:S02]  /*0320*/  ISETP.EQ.U32.AND P1, PT, R6, R5, PT ;  /* 0x000000050600720c */ /* 0x004fe40003f22070 */
[----:B------:R-:W-:Y:S01]  /*0330*/  MOV R5, UR13 ;  /* 0x0000000d00057c02 */ /* 0x000fe20008000f00 */
[----:B------:R-:W-:Y:S02]  /*0340*/  UISETP.NE.AND UP0, UPT, UR4, UR8, UPT ;  /* 0x000000080400728c */ /* 0x000fe4000bf05270 */
[----:B----4-:R-:W-:-:S04]  /*0350*/  UIMAD UR4, UR6, UR5, -0x7fffffff ;  /* 0x80000001060474a4 */ /* 0x010fc8000f8e0205 */
[----:B------:R-:W-:-:S06]  /*0360*/  USEL UR4, UR4, 0x1, !UP0 ;  /* 0x0000000104047887 */ /* 0x000fcc000c000000 */
[----:B0-----:R-:W-:Y:S01]  /*0370*/  IMAD R7, R0, UR4, RZ ;  /* 0x0000000400077c24 */ /* 0x001fe2000f8e02ff */
[----:B------:R-:W-:Y:S06]  /*0380*/  @P1 MEMBAR.ALL.GPU ;  /* 0x0000000000001992 */ /* 0x000fec000000a000 */
[----:B------:R-:W-:-:S00]  /*0390*/  @P1 ERRBAR ;  /* 0x00000000000019ab */ /* 0x000fc00000000000 */
[----:B------:R-:W-:Y:S06]  /*03a0*/  @P1 CGAERRBAR ;  /* 0x00000000000015ab */ /* 0x000fec0000000000 */
[----:B------:R-:W2:Y:S01]  /*03b0*/  @P1 ATOM.E.ADD.STRONG.GPU PT, R7, desc[UR10][R4.64+0x4], R7 ;  /* 0x800004070407198a */ /* 0x000ea200081ef10a */
[----:B------:R-:W0:Y:S02]  /*03c0*/  S2R R8, SR_LTMASK ;  /* 0x0000000000087919 */ /* 0x000e240000003900 */
[----:B0-----:R-:W-:-:S04]  /*03d0*/  LOP3.LUT R8, R8, UR15, RZ, 0xc0, !PT ;  /* 0x0000000f08087c12 */ /* 0x001fc8000f8ec0ff */
[----:B------:R-:W0:Y:S01]  /*03e0*/  POPC R9, R8 ;  /* 0x0000000800097309 */ /* 0x000e220000000000 */
[----:B--2---:R-:W0:Y:S02]  /*03f0*/  SHFL.IDX PT, R0, R7, R6, 0x1f ;  /* 0x00001f0607007589 */ /* 0x004e2400000e0000 */
[----:B0-----:R-:W-:-:S07]  /*0400*/  IMAD R0, R9, UR4, R0 ;  /* 0x0000000409007c24 */ /* 0x001fce000f8e0200 */
.L_x_2:
[----:B------:R-:W2:Y:S04]  /*0410*/  LD.E.STRONG.GPU R7, desc[UR10][R4.64+0x4] ;  /* 0x0000040a04077980 */ /* 0x000ea8000c10f900 */
[----:B--2---:R-:W-:Y:S01]  /*0420*/  CCTL.IVALL ;  /* 0x00000000ff00798f */ /* 0x004fe20002000000 */
[----:B------:R-:W-:Y:S05]  /*0430*/  YIELD ;  /* 0x0000000000007946 */ /* 0x000fea0003800000 */
[----:B------:R-:W-:-:S04]  /*0440*/  LOP3.LUT R7, R7, R0, RZ, 0x3c, !PT ;  /* 0x0000000007077212 */ /* 0x000fc800078e3cff */
[----:B------:R-:W-:-:S13]  /*0450*/  ISETP.GT.AND P1, PT, R7, -0x1, PT ;  /* 0xffffffff0700780c */ /* 0x000fda0003f24270 */
[----:B------:R-:W-:Y:S05]  /*0460*/  @P1 BRA `(.L_x_2) ;  /* 0xfffffffc00e81947 */ /* 0x000fea000383ffff */
.L_x_1:
[----:B------:R-:W-:Y:S05]  /*0470*/  WARPSYNC.ALL ;  /* 0x0000000000007948 */ /* 0x000fea0003800000 */
[----:B------:R-:W-:Y:S06]  /*0480*/  BAR.SYNC.DEFER_BLOCKING 0x0 ;  /* 0x0000000000007b1d */ /* 0x000fec0000010000 */
[----:B------:R-:W-:Y:S05]  /*0490*/  @P0 EXIT ;  /* 0x000000000000094d */ /* 0x000fea0003800000 */
[----:B------:R-:W2:Y:S02]  /*04a0*/  LDG.E R0, desc[UR10][R2.64] ;  /* 0x0000000a02007981 */ /* 0x000ea4000c1e1900 */
[----:B--2---:R-:W-:-:S05]  /*04b0*/  VIADD R5, R0, 0x1 ;  /* 0x0000000100057836 */ /* 0x004fca0000000000 */
[----:B------:R-:W-:Y:S01]  /*04c0*/  STG.E desc[UR10][R2.64], R5 ;  /* 0x0000000502007986 */ /* 0x000fe2000c10190a */
[----:B------:R-:W-:Y:S05]  /*04d0*/  EXIT ;  /* 0x000000000000794d */ /* 0x000fea0003800000 */
.L_x_3:
[----:B------:R-:W-:-:S00]  /*04e0*/  BRA `(.L_x_3) ;  /* 0xfffffffc00fc7947 */ /* 0x000fc0000383ffff */
[----:B------:R-:W-:-:S00]  /*04f0*/  NOP ;  /* 0x0000000000007918 */ /* 0x000fc00000000000 */
        /* <DEDUP_REMOVED lines=8> */
.L_x_4:


//--------------------- .nv.shared.reserved.0     --------------------------
	.section	.nv.shared.reserved.0,"aw",@nobits
	.weak		__nv_reservedSMEM_offset_0_alias
	.size		__nv_reservedSMEM_offset_0_alias, 0, 64
	.other		__nv_reservedSMEM_offset_0_alias,@"STO_CUDA_RESERVED_SHARED STV_DEFAULT"
__nv_reservedSMEM_offset_0_alias:
	.zero		0
	.zero		64


//--------------------- .nv.constant0._Z17cooperativeKernelPii --------------------------
	.section	.nv.constant0._Z17cooperativeKernelPii,"a",@progbits
	.sectionflags	@""
	.align	4
.nv.constant0._Z17cooperativeKernelPii:
	.zero		908


//--------------------- SYMBOLS --------------------------

	.type		.nv.reservedSmem.offset0,@object
	.size		.nv.reservedSmem.offset0,0x4
